//
// Generated by NVIDIA NVVM Compiler
//
// Compiler Build ID: CL-36424714
// Cuda compilation tools, release 13.0, V13.0.88
// Based on NVVM 20.0.0
//

.version 9.0
.target sm_100
.address_size 64

	// .globl	_Z7vec_addPfS_S_i

.visible .entry _Z7vec_addPfS_S_i(
	.param .u64 .ptr .align 1 _Z7vec_addPfS_S_i_param_0,
	.param .u64 .ptr .align 1 _Z7vec_addPfS_S_i_param_1,
	.param .u64 .ptr .align 1 _Z7vec_addPfS_S_i_param_2,
	.param .u32 _Z7vec_addPfS_S_i_param_3
)
{
	.reg .pred 	%p<2>;
	.reg .b32 	%r<6>;
	.reg .b32 	%f<4>;
	.reg .b64 	%rd<11>;

	ld.param.u64 	%rd1, [_Z7vec_addPfS_S_i_param_0];
	ld.param.u64 	%rd2, [_Z7vec_addPfS_S_i_param_1];
	ld.param.u64 	%rd3, [_Z7vec_addPfS_S_i_param_2];
	ld.param.u32 	%r2, [_Z7vec_addPfS_S_i_param_3];
	mov.u32 	%r3, %tid.x;
	mov.u32 	%r4, %ntid.x;
	mov.u32 	%r5, %ctaid.x;
	mad.lo.s32 	%r1, %r4, %r5, %r3;
	setp.ge.s32 	%p1, %r1, %r2;
	@%p1 bra 	$L__BB0_2;
	cvta.to.global.u64 	%rd4, %rd1;
	cvta.to.global.u64 	%rd5, %rd2;
	cvta.to.global.u64 	%rd6, %rd3;
	mul.wide.s32 	%rd7, %r1, 4;
	add.s64 	%rd8, %rd4, %rd7;
	ld.global.f32 	%f1, [%rd8];
	add.s64 	%rd9, %rd5, %rd7;
	ld.global.f32 	%f2, [%rd9];
	add.f32 	%f3, %f1, %f2;
	add.s64 	%rd10, %rd6, %rd7;
	st.global.f32 	[%rd10], %f3;
$L__BB0_2:
	ret;

}


// ===== COMPILED SASS (sm_100) =====

	.target	sm_100

	.elftype	@"ET_EXEC"


//--------------------- .note.nv.tkinfo           --------------------------
	.section	.note.nv.tkinfo,"",@"SHT_NOTE"
	.sectionflags	@"SHF_NOTE_NV_TKINFO"
	.tkinfo
        /*0018*/ 	.word	0x00000002
        /*0030*/ 	.string	""
        /*0030*/ 	.string	"ptxas"
        /*0030*/ 	.string	"Cuda compilation tools, release 13.0, V13.0.88"
        /*0030*/ 	.string	"Build cuda_13.0.r13.0/compiler.36424714_0"
        /*0030*/ 	.string	"-arch sm_100 -m 64 "



//--------------------- .note.nv.cuinfo           --------------------------
	.section	.note.nv.cuinfo,"",@"SHT_NOTE"
	.sectionflags	@"SHF_NOTE_NV_CUINFO"
        /*0018*/ 	.short	0x0002
        /*001a*/ 	.short	0x0064
        /*001c*/ 	.short	0x0082
	.zero		2


//--------------------- .nv.info                  --------------------------
	.section	.nv.info,"",@"SHT_CUDA_INFO"
	.align	4


	//----- nvinfo : EIATTR_REGCOUNT
	.align		4
        /*0000*/ 	.byte	0x04, 0x2f
        /*0002*/ 	.short	(.L_1 - .L_0)
	.align		4
.L_0:
        /*0004*/ 	.word	index@(_Z7vec_addPfS_S_i)
        /*0008*/ 	.word	0x0000000c


	//----- nvinfo : EIATTR_FRAME_SIZE
	.align		4
.L_1:
        /*000c*/ 	.byte	0x04, 0x11
        /*000e*/ 	.short	(.L_3 - .L_2)
	.align		4
.L_2:
        /*0010*/ 	.word	index@(_Z7vec_addPfS_S_i)
        /*0014*/ 	.word	0x00000000


	//----- nvinfo : EIATTR_MIN_STACK_SIZE
	.align		4
.L_3:
        /*0018*/ 	.byte	0x04, 0x12
        /*001a*/ 	.short	(.L_5 - .L_4)
	.align		4
.L_4:
        /*001c*/ 	.word	index@(_Z7vec_addPfS_S_i)
        /*0020*/ 	.word	0x00000000
.L_5:


//--------------------- .nv.compat                --------------------------
	.section	.nv.compat,"",@"SHT_CUDA_COMPAT_INFO"
	.align	4
        /*0000*/ 	.byte	0x02, 0x09, 0x00, 0x00, 0x02, 0x02, 0x01, 0x00, 0x02, 0x05, 0x05, 0x00, 0x03, 0x07, 0x01, 0x01
        /*0010*/ 	.byte	0x02, 0x03, 0x00, 0x00, 0x02, 0x06, 0x01, 0x00, 0x04, 0x0b, 0x08, 0x00, 0x09, 0x00, 0x00, 0x00
        /*0020*/ 	.byte	0x00, 0x00, 0x00, 0x00


//--------------------- .nv.info._Z7vec_addPfS_S_i --------------------------
	.section	.nv.info._Z7vec_addPfS_S_i,"",@"SHT_CUDA_INFO"
	.sectionflags	@""
	.align	4


	//----- nvinfo : EIATTR_CUDA_API_VERSION
	.align		4
        /*0000*/ 	.byte	0x04, 0x37
        /*0002*/ 	.short	(.L_7 - .L_6)
.L_6:
        /*0004*/ 	.word	0x00000082


	//----- nvinfo : EIATTR_KPARAM_INFO
	.align		4
.L_7:
        /*0008*/ 	.byte	0x04, 0x17
        /*000a*/ 	.short	(.L_9 - .L_8)
.L_8:
        /*000c*/ 	.word	0x00000000
        /*0010*/ 	.short	0x0003
        /*0012*/ 	.short	0x0018
        /*0014*/ 	.byte	0x00, 0xf0, 0x11, 0x00


	//----- nvinfo : EIATTR_KPARAM_INFO
	.align		4
.L_9:
        /*0018*/ 	.byte	0x04, 0x17
        /*001a*/ 	.short	(.L_11 - .L_10)
.L_10:
        /*001c*/ 	.word	0x00000000
        /*0020*/ 	.short	0x0002
        /*0022*/ 	.short	0x0010
        /*0024*/ 	.byte	0x00, 0xf5, 0x21, 0x00


	//----- nvinfo : EIATTR_KPARAM_INFO
	.align		4
.L_11:
        /*0028*/ 	.byte	0x04, 0x17
        /*002a*/ 	.short	(.L_13 - .L_12)
.L_12:
        /*002c*/ 	.word	0x00000000
        /*0030*/ 	.short	0x0001
        /*0032*/ 	.short	0x0008
        /*0034*/ 	.byte	0x00, 0xf5, 0x21, 0x00


	//----- nvinfo : EIATTR_KPARAM_INFO
	.align		4
.L_13:
        /*0038*/ 	.byte	0x04, 0x17
        /*003a*/ 	.short	(.L_15 - .L_14)
.L_14:
        /*003c*/ 	.word	0x00000000
        /*0040*/ 	.short	0x0000
        /*0042*/ 	.short	0x0000
        /*0044*/ 	.byte	0x00, 0xf5, 0x21, 0x00


	//----- nvinfo : EIATTR_SPARSE_MMA_MASK
	.align		4
.L_15:
        /*0048*/ 	.byte	0x03, 0x50
        /*004a*/ 	.short	0x0000


	//----- nvinfo : EIATTR_MAXREG_COUNT
	.align		4
        /*004c*/ 	.byte	0x03, 0x1b
        /*004e*/ 	.short	0x00ff


	//----- nvinfo : EIATTR_MERCURY_ISA_VERSION
	.align		4
        /*0050*/ 	.byte	0x03, 0x5f
        /*0052*/ 	.short	0x0101


	//----- nvinfo : EIATTR_VRC_CTA_INIT_COUNT
	.align		4
        /*0054*/ 	.byte	0x02, 0x4a
	.zero		1
	.zero		1


	//----- nvinfo : EIATTR_EXIT_INSTR_OFFSETS
	.align		4
        /*0058*/ 	.byte	0x04, 0x1c
        /*005a*/ 	.short	(.L_17 - .L_16)


	//   ....[0]....
.L_16:
        /*005c*/ 	.word	0x00000070


	//   ....[1]....
        /*0060*/ 	.word	0x00000130


	//----- nvinfo : EIATTR_CBANK_PARAM_SIZE
	.align		4
.L_17:
        /*0064*/ 	.byte	0x03, 0x19
        /*0066*/ 	.short	0x001c


	//----- nvinfo : EIATTR_PARAM_CBANK
	.align		4
        /*0068*/ 	.byte	0x04, 0x0a
        /*006a*/ 	.short	(.L_19 - .L_18)
	.align		4
.L_18:
        /*006c*/ 	.word	index@(.nv.constant0._Z7vec_addPfS_S_i)
        /*0070*/ 	.short	0x0380
        /*0072*/ 	.short	0x001c


	//----- nvinfo : EIATTR_SW_WAR
	.align		4
.L_19:
        /*0074*/ 	.byte	0x04, 0x36
        /*0076*/ 	.short	(.L_21 - .L_20)
.L_20:
        /*0078*/ 	.word	0x00000008
.L_21:


//--------------------- .nv.callgraph             --------------------------
	.section	.nv.callgraph,"",@"SHT_CUDA_CALLGRAPH"
	.align	4
	.sectionentsize	8
	.align		4
        /*0000*/ 	.word	0x00000000
	.align		4
        /*0004*/ 	.word	0xffffffff
	.align		4
        /*0008*/ 	.word	0x00000000
	.align		4
        /*000c*/ 	.word	0xfffffffe
	.align		4
        /*0010*/ 	.word	0x00000000
	.align		4
        /*0014*/ 	.word	0xfffffffd
	.align		4
        /*0018*/ 	.word	0x00000000
	.align		4
        /*001c*/ 	.word	0xfffffffc


//--------------------- .text._Z7vec_addPfS_S_i   --------------------------
	.section	.text._Z7vec_addPfS_S_i,"ax",@progbits
	.align	128
        .global         _Z7vec_addPfS_S_i
        .type           _Z7vec_addPfS_S_i,@function
        .size           _Z7vec_addPfS_S_i,(.L_x_1 - _Z7vec_addPfS_S_i)
        .other          _Z7vec_addPfS_S_i,@"STO_CUDA_ENTRY STV_DEFAULT"
_Z7vec_addPfS_S_i:
.text._Z7vec_addPfS_S_i:
[----:B------:R-:W-:Y:S01]  /*0000*/  LDC R1, c[0x0][0x37c] ;  /* 0x0000df00ff017b82 */ /* 0x000fe20000000800 */
[----:B------:R-:W0:Y:S01]  /*0010*/  S2R R9, SR_TID.X ;  /* 0x0000000000097919 */ /* 0x000e220000002100 */
[----:B------:R-:W0:Y:S01]  /*0020*/  LDCU UR4, c[0x0][0x360] ;  /* 0x00006c00ff0477ac */ /* 0x000e220008000800 */
[----:B------:R-:W0:Y:S01]  /*0030*/  S2R R0, SR_CTAID.X ;  /* 0x0000000000007919 */ /* 0x000e220000002500 */
[----:B------:R-:W1:Y:S01]  /*0040*/  LDCU UR5, c[0x0][0x398] ;  /* 0x00007300ff0577ac */ /* 0x000e620008000800 */
[----:B0-----:R-:W-:-:S05]  /*0050*/  IMAD R9, R0, UR4, R9 ;  /* 0x0000000400097c24 */ /* 0x001fca000f8e0209 */
[----:B-1----:R-:W-:-:S13]  /*0060*/  ISETP.GE.AND P0, PT, R9, UR5, PT ;  /* 0x0000000509007c0c */ /* 0x002fda000bf06270 */
[----:B------:R-:W-:Y:S05]  /*0070*/  @P0 EXIT ;  /* 0x000000000000094d */ /* 0x000fea0003800000 */
[----:B------:R-:W0:Y:S01]  /*0080*/  LDC.64 R2, c[0x0][0x380] ;  /* 0x0000e000ff027b82 */ /* 0x000e220000000a00 */
[----:B------:R-:W1:Y:S07]  /*0090*/  LDCU.64 UR4, c[0x0][0x358] ;  /* 0x00006b00ff0477ac */ /* 0x000e6e0008000a00 */
[----:B------:R-:W2:Y:S08]  /*00a0*/  LDC.64 R4, c[0x0][0x388] ;  /* 0x0000e200ff047b82 */ /* 0x000eb00000000a00 */
[----:B------:R-:W3:Y:S01]  /*00b0*/  LDC.64 R6, c[0x0][0x390] ;  /* 0x0000e400ff067b82 */ /* 0x000ee20000000a00 */
[----:B0-----:R-:W-:-:S06]  /*00c0*/  IMAD.WIDE R2, R9, 0x4, R2 ;  /* 0x0000000409027825 */ /* 0x001fcc00078e0202 */
[----:B-1----:R-:W4:Y:S01]  /*00d0*/  LDG.E R2, desc[UR4][R2.64] ;  /* 0x0000000402027981 */ /* 0x002f22000c1e1900 */
[----:B--2---:R-:W-:-:S06]  /*00e0*/  IMAD.WIDE R4, R9, 0x4, R4 ;  /* 0x0000000409047825 */ /* 0x004fcc00078e0204 */
[----:B------:R-:W4:Y:S01]  /*00f0*/  LDG.E R5, desc[UR4][R4.64] ;  /* 0x0000000404057981 */ /* 0x000f22000c1e1900 */
[----:B---3--:R-:W-:-:S04]  /*0100*/  IMAD.WIDE R6, R9, 0x4, R6 ;  /* 0x0000000409067825 */ /* 0x008fc800078e0206 */
[----:B----4-:R-:W-:-:S05]  /*0110*/  FADD R9, R2, R5 ;  /* 0x0000000502097221 */ /* 0x010fca0000000000 */
[----:B------:R-:W-:Y:S01]  /*0120*/  STG.E desc[UR4][R6.64], R9 ;  /* 0x0000000906007986 */ /* 0x000fe2000c101904 */
[----:B------:R-:W-:Y:S05]  /*0130*/  EXIT ;  /* 0x000000000000794d */ /* 0x000fea0003800000 */
.L_x_0:
[----:B------:R-:W-:-:S00]  /*0140*/  BRA `(.L_x_0) ;  /* 0xfffffffc00fc7947 */ /* 0x000fc0000383ffff */
[----:B------:R-:W-:-:S00]  /*0150*/  NOP ;  /* 0x0000000000007918 */ /* 0x000fc00000000000 */
        /* <DEDUP_REMOVED lines=10> */
.L_x_1:


//--------------------- .nv.shared.reserved.0     --------------------------
	.section	.nv.shared.reserved.0,"aw",@nobits
	.weak		__nv_reservedSMEM_offset_0_alias
	.size		__nv_reservedSMEM_offset_0_alias, 0, 64
	.other		__nv_reservedSMEM_offset_0_alias,@"STO_CUDA_RESERVED_SHARED STV_DEFAULT"
__nv_reservedSMEM_offset_0_alias:
	.zero		0
	.zero		64


//--------------------- .nv.constant0._Z7vec_addPfS_S_i --------------------------
	.section	.nv.constant0._Z7vec_addPfS_S_i,"a",@progbits
	.sectionflags	@""
	.align	4
.nv.constant0._Z7vec_addPfS_S_i:
	.zero		924


//--------------------- SYMBOLS --------------------------

	.type		.nv.reservedSmem.offset0,@object
	.size		.nv.reservedSmem.offset0,0x4
